//
// Generated by NVIDIA NVVM Compiler
//
// Compiler Build ID: CL-36424714
// Cuda compilation tools, release 13.0, V13.0.88
// Based on NVVM 20.0.0
//

.version 9.0
.target sm_100
.address_size 64

	// .globl	_Z19test_pattern_kernelPKtPt

.visible .entry _Z19test_pattern_kernelPKtPt(
	.param .u64 .ptr .align 1 _Z19test_pattern_kernelPKtPt_param_0,
	.param .u64 .ptr .align 1 _Z19test_pattern_kernelPKtPt_param_1
)
{
	.reg .b16 	%rs<17>;
	.reg .b64 	%rd<5>;

	ld.param.u64 	%rd1, [_Z19test_pattern_kernelPKtPt_param_0];
	ld.param.u64 	%rd2, [_Z19test_pattern_kernelPKtPt_param_1];
	cvta.to.global.u64 	%rd3, %rd1;
	cvta.to.global.u64 	%rd4, %rd2;
	ld.global.u16 	%rs1, [%rd3];
	st.global.u16 	[%rd4], %rs1;
	ld.global.u16 	%rs2, [%rd3+2];
	st.global.u16 	[%rd4+2], %rs2;
	ld.global.u16 	%rs3, [%rd3+4];
	st.global.u16 	[%rd4+4], %rs3;
	ld.global.u16 	%rs4, [%rd3+6];
	st.global.u16 	[%rd4+6], %rs4;
	ld.global.u16 	%rs5, [%rd3+8];
	st.global.u16 	[%rd4+8], %rs5;
	ld.global.u16 	%rs6, [%rd3+10];
	st.global.u16 	[%rd4+10], %rs6;
	ld.global.u16 	%rs7, [%rd3+12];
	st.global.u16 	[%rd4+12], %rs7;
	ld.global.u16 	%rs8, [%rd3+14];
	st.global.u16 	[%rd4+14], %rs8;
	ld.global.u16 	%rs9, [%rd3+16];
	st.global.u16 	[%rd4+16], %rs9;
	ld.global.u16 	%rs10, [%rd3+18];
	st.global.u16 	[%rd4+18], %rs10;
	ld.global.u16 	%rs11, [%rd3+20];
	st.global.u16 	[%rd4+20], %rs11;
	ld.global.u16 	%rs12, [%rd3+22];
	st.global.u16 	[%rd4+22], %rs12;
	ld.global.u16 	%rs13, [%rd3+24];
	st.global.u16 	[%rd4+24], %rs13;
	ld.global.u16 	%rs14, [%rd3+26];
	st.global.u16 	[%rd4+26], %rs14;
	ld.global.u16 	%rs15, [%rd3+28];
	st.global.u16 	[%rd4+28], %rs15;
	ld.global.u16 	%rs16, [%rd3+30];
	st.global.u16 	[%rd4+30], %rs16;
	ret;

}


// ===== COMPILED SASS (sm_100) =====

	.target	sm_100

	.elftype	@"ET_EXEC"


//--------------------- .note.nv.tkinfo           --------------------------
	.section	.note.nv.tkinfo,"",@"SHT_NOTE"
	.sectionflags	@"SHF_NOTE_NV_TKINFO"
	.tkinfo
        /*0018*/ 	.word	0x00000002
        /*0030*/ 	.string	""
        /*0030*/ 	.string	"ptxas"
        /*0030*/ 	.string	"Cuda compilation tools, release 13.0, V13.0.88"
        /*0030*/ 	.string	"Build cuda_13.0.r13.0/compiler.36424714_0"
        /*0030*/ 	.string	"-arch sm_100 -m 64 "



//--------------------- .note.nv.cuinfo           --------------------------
	.section	.note.nv.cuinfo,"",@"SHT_NOTE"
	.sectionflags	@"SHF_NOTE_NV_CUINFO"
        /*0018*/ 	.short	0x0002
        /*001a*/ 	.short	0x0064
        /*001c*/ 	.short	0x0082
	.zero		2


//--------------------- .nv.info                  --------------------------
	.section	.nv.info,"",@"SHT_CUDA_INFO"
	.align	4


	//----- nvinfo : EIATTR_REGCOUNT
	.align		4
        /*0000*/ 	.byte	0x04, 0x2f
        /*0002*/ 	.short	(.L_1 - .L_0)
	.align		4
.L_0:
        /*0004*/ 	.word	index@(_Z19test_pattern_kernelPKtPt)
        /*0008*/ 	.word	0x00000014


	//----- nvinfo : EIATTR_FRAME_SIZE
	.align		4
.L_1:
        /*000c*/ 	.byte	0x04, 0x11
        /*000e*/ 	.short	(.L_3 - .L_2)
	.align		4
.L_2:
        /*0010*/ 	.word	index@(_Z19test_pattern_kernelPKtPt)
        /*0014*/ 	.word	0x00000000


	//----- nvinfo : EIATTR_MIN_STACK_SIZE
	.align		4
.L_3:
        /*0018*/ 	.byte	0x04, 0x12
        /*001a*/ 	.short	(.L_5 - .L_4)
	.align		4
.L_4:
        /*001c*/ 	.word	index@(_Z19test_pattern_kernelPKtPt)
        /*0020*/ 	.word	0x00000000
.L_5:


//--------------------- .nv.compat                --------------------------
	.section	.nv.compat,"",@"SHT_CUDA_COMPAT_INFO"
	.align	4
        /*0000*/ 	.byte	0x02, 0x09, 0x00, 0x00, 0x02, 0x02, 0x01, 0x00, 0x02, 0x05, 0x05, 0x00, 0x03, 0x07, 0x01, 0x01
        /*0010*/ 	.byte	0x02, 0x03, 0x00, 0x00, 0x02, 0x06, 0x01, 0x00, 0x04, 0x0b, 0x08, 0x00, 0x09, 0x00, 0x00, 0x00
        /*0020*/ 	.byte	0x00, 0x00, 0x00, 0x00


//--------------------- .nv.info._Z19test_pattern_kernelPKtPt --------------------------
	.section	.nv.info._Z19test_pattern_kernelPKtPt,"",@"SHT_CUDA_INFO"
	.sectionflags	@""
	.align	4


	//----- nvinfo : EIATTR_CUDA_API_VERSION
	.align		4
        /*0000*/ 	.byte	0x04, 0x37
        /*0002*/ 	.short	(.L_7 - .L_6)
.L_6:
        /*0004*/ 	.word	0x00000082


	//----- nvinfo : EIATTR_KPARAM_INFO
	.align		4
.L_7:
        /*0008*/ 	.byte	0x04, 0x17
        /*000a*/ 	.short	(.L_9 - .L_8)
.L_8:
        /*000c*/ 	.word	0x00000000
        /*0010*/ 	.short	0x0001
        /*0012*/ 	.short	0x0008
        /*0014*/ 	.byte	0x00, 0xf5, 0x21, 0x00


	//----- nvinfo : EIATTR_KPARAM_INFO
	.align		4
.L_9:
        /*0018*/ 	.byte	0x04, 0x17
        /*001a*/ 	.short	(.L_11 - .L_10)
.L_10:
        /*001c*/ 	.word	0x00000000
        /*0020*/ 	.short	0x0000
        /*0022*/ 	.short	0x0000
        /*0024*/ 	.byte	0x00, 0xf5, 0x21, 0x00


	//----- nvinfo : EIATTR_SPARSE_MMA_MASK
	.align		4
.L_11:
        /*0028*/ 	.byte	0x03, 0x50
        /*002a*/ 	.short	0x0000


	//----- nvinfo : EIATTR_MAXREG_COUNT
	.align		4
        /*002c*/ 	.byte	0x03, 0x1b
        /*002e*/ 	.short	0x00ff


	//----- nvinfo : EIATTR_MERCURY_ISA_VERSION
	.align		4
        /*0030*/ 	.byte	0x03, 0x5f
        /*0032*/ 	.short	0x0101


	//----- nvinfo : EIATTR_VRC_CTA_INIT_COUNT
	.align		4
        /*0034*/ 	.byte	0x02, 0x4a
	.zero		1
	.zero		1


	//----- nvinfo : EIATTR_EXIT_INSTR_OFFSETS
	.align		4
        /*0038*/ 	.byte	0x04, 0x1c
        /*003a*/ 	.short	(.L_13 - .L_12)


	//   ....[0]....
.L_12:
        /*003c*/ 	.word	0x00000240


	//----- nvinfo : EIATTR_CBANK_PARAM_SIZE
	.align		4
.L_13:
        /*0040*/ 	.byte	0x03, 0x19
        /*0042*/ 	.short	0x0010


	//----- nvinfo : EIATTR_PARAM_CBANK
	.align		4
        /*0044*/ 	.byte	0x04, 0x0a
        /*0046*/ 	.short	(.L_15 - .L_14)
	.align		4
.L_14:
        /*0048*/ 	.word	index@(.nv.constant0._Z19test_pattern_kernelPKtPt)
        /*004c*/ 	.short	0x0380
        /*004e*/ 	.short	0x0010


	//----- nvinfo : EIATTR_SW_WAR
	.align		4
.L_15:
        /*0050*/ 	.byte	0x04, 0x36
        /*0052*/ 	.short	(.L_17 - .L_16)
.L_16:
        /*0054*/ 	.word	0x00000008
.L_17:


//--------------------- .nv.callgraph             --------------------------
	.section	.nv.callgraph,"",@"SHT_CUDA_CALLGRAPH"
	.align	4
	.sectionentsize	8
	.align		4
        /*0000*/ 	.word	0x00000000
	.align		4
        /*0004*/ 	.word	0xffffffff
	.align		4
        /*0008*/ 	.word	0x00000000
	.align		4
        /*000c*/ 	.word	0xfffffffe
	.align		4
        /*0010*/ 	.word	0x00000000
	.align		4
        /*0014*/ 	.word	0xfffffffd
	.align		4
        /*0018*/ 	.word	0x00000000
	.align		4
        /*001c*/ 	.word	0xfffffffc


//--------------------- .text._Z19test_pattern_kernelPKtPt --------------------------
	.section	.text._Z19test_pattern_kernelPKtPt,"ax",@progbits
	.align	128
        .global         _Z19test_pattern_kernelPKtPt
        .type           _Z19test_pattern_kernelPKtPt,@function
        .size           _Z19test_pattern_kernelPKtPt,(.L_x_1 - _Z19test_pattern_kernelPKtPt)
        .other          _Z19test_pattern_kernelPKtPt,@"STO_CUDA_ENTRY STV_DEFAULT"
_Z19test_pattern_kernelPKtPt:
.text._Z19test_pattern_kernelPKtPt:
[----:B------:R-:W-:Y:S08]  /*0000*/  LDC R1, c[0x0][0x37c] ;  /* 0x0000df00ff017b82 */ /* 0x000ff00000000800 */
[----:B------:R-:W0:Y:S01]  /*0010*/  LDC.64 R4, c[0x0][0x380] ;  /* 0x0000e000ff047b82 */ /* 0x000e220000000a00 */
[----:B------:R-:W0:Y:S02]  /*0020*/  LDCU.64 UR4, c[0x0][0x358] ;  /* 0x00006b00ff0477ac */ /* 0x000e240008000a00 */
[----:B0-----:R-:W2:Y:S05]  /*0030*/  LDG.E.U16 R7, desc[UR4][R4.64] ;  /* 0x0000000404077981 */ /* 0x001eaa000c1e1500 */
[----:B------:R-:W2:Y:S02]  /*0040*/  LDC.64 R2, c[0x0][0x388] ;  /* 0x0000e200ff027b82 */ /* 0x000ea40000000a00 */
[----:B--2---:R0:W-:Y:S04]  /*0050*/  STG.E.U16 desc[UR4][R2.64], R7 ;  /* 0x0000000702007986 */ /* 0x0041e8000c101504 */
[----:B------:R-:W2:Y:S04]  /*0060*/  LDG.E.U16 R9, desc[UR4][R4.64+0x2] ;  /* 0x0000020404097981 */ /* 0x000ea8000c1e1500 */
[----:B--2---:R1:W-:Y:S04]  /*0070*/  STG.E.U16 desc[UR4][R2.64+0x2], R9 ;  /* 0x0000020902007986 */ /* 0x0043e8000c101504 */
[----:B------:R-:W2:Y:S04]  /*0080*/  LDG.E.U16 R11, desc[UR4][R4.64+0x4] ;  /* 0x00000404040b7981 */ /* 0x000ea8000c1e1500 */
[----:B--2---:R2:W-:Y:S04]  /*0090*/  STG.E.U16 desc[UR4][R2.64+0x4], R11 ;  /* 0x0000040b02007986 */ /* 0x0045e8000c101504 */
[----:B------:R-:W3:Y:S04]  /*00a0*/  LDG.E.U16 R13, desc[UR4][R4.64+0x6] ;  /* 0x00000604040d7981 */ /* 0x000ee8000c1e1500 */
[----:B---3--:R3:W-:Y:S04]  /*00b0*/  STG.E.U16 desc[UR4][R2.64+0x6], R13 ;  /* 0x0000060d02007986 */ /* 0x0087e8000c101504 */
[----:B------:R-:W4:Y:S04]  /*00c0*/  LDG.E.U16 R15, desc[UR4][R4.64+0x8] ;  /* 0x00000804040f7981 */ /* 0x000f28000c1e1500 */
[----:B----4-:R4:W-:Y:S04]  /*00d0*/  STG.E.U16 desc[UR4][R2.64+0x8], R15 ;  /* 0x0000080f02007986 */ /* 0x0109e8000c101504 */
[----:B------:R-:W5:Y:S04]  /*00e0*/  LDG.E.U16 R17, desc[UR4][R4.64+0xa] ;  /* 0x00000a0404117981 */ /* 0x000f68000c1e1500 */
[----:B-----5:R5:W-:Y:S04]  /*00f0*/  STG.E.U16 desc[UR4][R2.64+0xa], R17 ;  /* 0x00000a1102007986 */ /* 0x020be8000c101504 */
[----:B0-----:R-:W2:Y:S04]  /*0100*/  LDG.E.U16 R7, desc[UR4][R4.64+0xc] ;  /* 0x00000c0404077981 */ /* 0x001ea8000c1e1500 */
[----:B--2---:R0:W-:Y:S04]  /*0110*/  STG.E.U16 desc[UR4][R2.64+0xc], R7 ;  /* 0x00000c0702007986 */ /* 0x0041e8000c101504 */
[----:B-1----:R-:W2:Y:S04]  /*0120*/  LDG.E.U16 R9, desc[UR4][R4.64+0xe] ;  /* 0x00000e0404097981 */ /* 0x002ea8000c1e1500 */
[----:B--2---:R1:W-:Y:S04]  /*0130*/  STG.E.U16 desc[UR4][R2.64+0xe], R9 ;  /* 0x00000e0902007986 */ /* 0x0043e8000c101504 */
[----:B------:R-:W2:Y:S04]  /*0140*/  LDG.E.U16 R11, desc[UR4][R4.64+0x10] ;  /* 0x00001004040b7981 */ /* 0x000ea8000c1e1500 */
[----:B--2---:R2:W-:Y:S04]  /*0150*/  STG.E.U16 desc[UR4][R2.64+0x10], R11 ;  /* 0x0000100b02007986 */ /* 0x0045e8000c101504 */
[----:B---3--:R-:W3:Y:S04]  /*0160*/  LDG.E.U16 R13, desc[UR4][R4.64+0x12] ;  /* 0x00001204040d7981 */ /* 0x008ee8000c1e1500 */
[----:B---3--:R3:W-:Y:S04]  /*0170*/  STG.E.U16 desc[UR4][R2.64+0x12], R13 ;  /* 0x0000120d02007986 */ /* 0x0087e8000c101504 */
[----:B----4-:R-:W4:Y:S04]  /*0180*/  LDG.E.U16 R15, desc[UR4][R4.64+0x14] ;  /* 0x00001404040f7981 */ /* 0x010f28000c1e1500 */
[----:B----4-:R-:W-:Y:S04]  /*0190*/  STG.E.U16 desc[UR4][R2.64+0x14], R15 ;  /* 0x0000140f02007986 */ /* 0x010fe8000c101504 */
[----:B-----5:R-:W4:Y:S04]  /*01a0*/  LDG.E.U16 R17, desc[UR4][R4.64+0x16] ;  /* 0x0000160404117981 */ /* 0x020f28000c1e1500 */
[----:B----4-:R-:W-:Y:S04]  /*01b0*/  STG.E.U16 desc[UR4][R2.64+0x16], R17 ;  /* 0x0000161102007986 */ /* 0x010fe8000c101504 */
[----:B0-----:R-:W4:Y:S04]  /*01c0*/  LDG.E.U16 R7, desc[UR4][R4.64+0x18] ;  /* 0x0000180404077981 */ /* 0x001f28000c1e1500 */
[----:B----4-:R-:W-:Y:S04]  /*01d0*/  STG.E.U16 desc[UR4][R2.64+0x18], R7 ;  /* 0x0000180702007986 */ /* 0x010fe8000c101504 */
[----:B-1----:R-:W4:Y:S04]  /*01e0*/  LDG.E.U16 R9, desc[UR4][R4.64+0x1a] ;  /* 0x00001a0404097981 */ /* 0x002f28000c1e1500 */
[----:B----4-:R-:W-:Y:S04]  /*01f0*/  STG.E.U16 desc[UR4][R2.64+0x1a], R9 ;  /* 0x00001a0902007986 */ /* 0x010fe8000c101504 */
[----:B--2---:R-:W2:Y:S04]  /*0200*/  LDG.E.U16 R11, desc[UR4][R4.64+0x1c] ;  /* 0x00001c04040b7981 */ /* 0x004ea8000c1e1500 */
[----:B--2---:R-:W-:Y:S04]  /*0210*/  STG.E.U16 desc[UR4][R2.64+0x1c], R11 ;  /* 0x00001c0b02007986 */ /* 0x004fe8000c101504 */
[----:B---3--:R-:W2:Y:S04]  /*0220*/  LDG.E.U16 R13, desc[UR4][R4.64+0x1e] ;  /* 0x00001e04040d7981 */ /* 0x008ea8000c1e1500 */
[----:B--2---:R-:W-:Y:S01]  /*0230*/  STG.E.U16 desc[UR4][R2.64+0x1e], R13 ;  /* 0x00001e0d02007986 */ /* 0x004fe2000c101504 */
[----:B------:R-:W-:Y:S05]  /*0240*/  EXIT ;  /* 0x000000000000794d */ /* 0x000fea0003800000 */
.L_x_0:
[----:B------:R-:W-:-:S00]  /*0250*/  BRA `(.L_x_0) ;  /* 0xfffffffc00fc7947 */ /* 0x000fc0000383ffff */
[----:B------:R-:W-:-:S00]  /*0260*/  NOP ;  /* 0x0000000000007918 */ /* 0x000fc00000000000 */
        /* <DEDUP_REMOVED lines=9> */
.L_x_1:


//--------------------- .nv.shared.reserved.0     --------------------------
	.section	.nv.shared.reserved.0,"aw",@nobits
	.weak		__nv_reservedSMEM_offset_0_alias
	.size		__nv_reservedSMEM_offset_0_alias, 0, 64
	.other		__nv_reservedSMEM_offset_0_alias,@"STO_CUDA_RESERVED_SHARED STV_DEFAULT"
__nv_reservedSMEM_offset_0_alias:
	.zero		0
	.zero		64


//--------------------- .nv.constant0._Z19test_pattern_kernelPKtPt --------------------------
	.section	.nv.constant0._Z19test_pattern_kernelPKtPt,"a",@progbits
	.sectionflags	@""
	.align	4
.nv.constant0._Z19test_pattern_kernelPKtPt:
	.zero		912


//--------------------- SYMBOLS --------------------------

	.type		.nv.reservedSmem.offset0,@object
	.size		.nv.reservedSmem.offset0,0x4
